//
// Generated by NVIDIA NVVM Compiler
//
// Compiler Build ID: CL-36424714
// Cuda compilation tools, release 13.0, V13.0.88
// Based on NVVM 20.0.0
//

.version 9.0
.target sm_100
.address_size 64

	// .globl	_Z9helloCUDAf
.extern .func  (.param .b32 func_retval0) vprintf
(
	.param .b64 vprintf_param_0,
	.param .b64 vprintf_param_1
)
;
.global .align 1 .b8 $str[69] = {72, 101, 108, 108, 111, 32, 116, 104, 114, 101, 97, 100, 32, 37, 100, 44, 32, 102, 108, 111, 97, 116, 40, 102, 41, 61, 37, 102, 32, 32, 70, 76, 84, 95, 69, 80, 83, 73, 76, 79, 78, 58, 37, 103, 32, 32, 115, 113, 114, 116, 40, 70, 76, 84, 95, 69, 80, 83, 73, 76, 79, 78, 41, 32, 37, 103, 32, 10};
.global .align 1 .b8 $str$1[66] = {72, 101, 108, 108, 111, 32, 116, 104, 114, 101, 97, 100, 32, 37, 100, 44, 32, 100, 111, 117, 98, 108, 101, 40, 101, 41, 61, 37, 101, 32, 40, 103, 41, 37, 103, 32, 40, 69, 41, 37, 69, 32, 40, 71, 41, 37, 71, 32, 68, 66, 76, 95, 69, 80, 83, 73, 76, 79, 78, 32, 37, 103, 32, 32, 10};

.visible .entry _Z9helloCUDAf(
	.param .f32 _Z9helloCUDAf_param_0
)
{
	.local .align 16 .b8 	__local_depot0[32];
	.reg .b64 	%SP;
	.reg .b64 	%SPL;
	.reg .b32 	%r<4>;
	.reg .b32 	%f<2>;
	.reg .b64 	%rd<5>;
	.reg .b64 	%fd<4>;

	mov.u64 	%SPL, __local_depot0;
	cvta.local.u64 	%SP, %SPL;
	ld.param.f32 	%f1, [_Z9helloCUDAf_param_0];
	add.u64 	%rd1, %SP, 0;
	add.u64 	%rd2, %SPL, 0;
	mov.u32 	%r1, %tid.x;
	cvt.f64.f32 	%fd1, %f1;
	st.local.u32 	[%rd2], %r1;
	st.local.f64 	[%rd2+8], %fd1;
	mov.f64 	%fd2, 0d3F36A09E60000000;
	mov.f64 	%fd3, 0d3E80000000000000;
	st.local.v2.f64 	[%rd2+16], {%fd3, %fd2};
	mov.u64 	%rd3, $str;
	cvta.global.u64 	%rd4, %rd3;
	{ // callseq 0, 0
	.param .b64 param0;
	st.param.b64 	[param0], %rd4;
	.param .b64 param1;
	st.param.b64 	[param1], %rd1;
	.param .b32 retval0;
	call.uni (retval0), 
	vprintf, 
	(
	param0, 
	param1
	);
	ld.param.b32 	%r2, [retval0];
	} // callseq 0
	ret;

}
	// .globl	_Z9helloCUDAd
.visible .entry _Z9helloCUDAd(
	.param .f64 _Z9helloCUDAd_param_0
)
{
	.local .align 16 .b8 	__local_depot1[48];
	.reg .b64 	%SP;
	.reg .b64 	%SPL;
	.reg .b32 	%r<4>;
	.reg .b64 	%rd<5>;
	.reg .b64 	%fd<3>;

	mov.u64 	%SPL, __local_depot1;
	cvta.local.u64 	%SP, %SPL;
	ld.param.f64 	%fd1, [_Z9helloCUDAd_param_0];
	add.u64 	%rd1, %SP, 0;
	add.u64 	%rd2, %SPL, 0;
	mov.u32 	%r1, %tid.x;
	st.local.u32 	[%rd2], %r1;
	st.local.f64 	[%rd2+8], %fd1;
	st.local.v2.f64 	[%rd2+16], {%fd1, %fd1};
	mov.f64 	%fd2, 0d3CB0000000000000;
	st.local.v2.f64 	[%rd2+32], {%fd1, %fd2};
	mov.u64 	%rd3, $str$1;
	cvta.global.u64 	%rd4, %rd3;
	{ // callseq 1, 0
	.param .b64 param0;
	st.param.b64 	[param0], %rd4;
	.param .b64 param1;
	st.param.b64 	[param1], %rd1;
	.param .b32 retval0;
	call.uni (retval0), 
	vprintf, 
	(
	param0, 
	param1
	);
	ld.param.b32 	%r2, [retval0];
	} // callseq 1
	ret;

}


// ===== COMPILED SASS (sm_100) =====

	.target	sm_100

	.elftype	@"ET_EXEC"


//--------------------- .note.nv.tkinfo           --------------------------
	.section	.note.nv.tkinfo,"",@"SHT_NOTE"
	.sectionflags	@"SHF_NOTE_NV_TKINFO"
	.tkinfo
        /*0018*/ 	.word	0x00000002
        /*0030*/ 	.string	""
        /*0030*/ 	.string	"ptxas"
        /*0030*/ 	.string	"Cuda compilation tools, release 13.0, V13.0.88"
        /*0030*/ 	.string	"Build cuda_13.0.r13.0/compiler.36424714_0"
        /*0030*/ 	.string	"-arch sm_100 -m 64 "



//--------------------- .note.nv.cuinfo           --------------------------
	.section	.note.nv.cuinfo,"",@"SHT_NOTE"
	.sectionflags	@"SHF_NOTE_NV_CUINFO"
        /*0018*/ 	.short	0x0002
        /*001a*/ 	.short	0x0064
        /*001c*/ 	.short	0x0082
	.zero		2


//--------------------- .nv.info                  --------------------------
	.section	.nv.info,"",@"SHT_CUDA_INFO"
	.align	4


	//----- nvinfo : EIATTR_REGCOUNT
	.align		4
        /*0000*/ 	.byte	0x04, 0x2f
        /*0002*/ 	.short	(.L_3 - .L_2)
	.align		4
.L_2:
        /*0004*/ 	.word	index@(_Z9helloCUDAf)
        /*0008*/ 	.word	0x00000018


	//----- nvinfo : EIATTR_FRAME_SIZE
	.align		4
.L_3:
        /*000c*/ 	.byte	0x04, 0x11
        /*000e*/ 	.short	(.L_5 - .L_4)
	.align		4
.L_4:
        /*0010*/ 	.word	index@(_Z9helloCUDAf)
        /*0014*/ 	.word	0x00000020


	//----- nvinfo : EIATTR_REGCOUNT
	.align		4
.L_5:
        /*0018*/ 	.byte	0x04, 0x2f
        /*001a*/ 	.short	(.L_7 - .L_6)
	.align		4
.L_6:
        /*001c*/ 	.word	index@(_Z9helloCUDAd)
        /*0020*/ 	.word	0x00000018


	//----- nvinfo : EIATTR_FRAME_SIZE
	.align		4
.L_7:
        /*0024*/ 	.byte	0x04, 0x11
        /*0026*/ 	.short	(.L_9 - .L_8)
	.align		4
.L_8:
        /*0028*/ 	.word	index@(_Z9helloCUDAd)
        /*002c*/ 	.word	0x00000030


	//----- nvinfo : EIATTR_MIN_STACK_SIZE
	.align		4
.L_9:
        /*0030*/ 	.byte	0x04, 0x12
        /*0032*/ 	.short	(.L_11 - .L_10)
	.align		4
.L_10:
        /*0034*/ 	.word	index@(_Z9helloCUDAd)
        /*0038*/ 	.word	0x00000030


	//----- nvinfo : EIATTR_MIN_STACK_SIZE
	.align		4
.L_11:
        /*003c*/ 	.byte	0x04, 0x12
        /*003e*/ 	.short	(.L_13 - .L_12)
	.align		4
.L_12:
        /*0040*/ 	.word	index@(_Z9helloCUDAf)
        /*0044*/ 	.word	0x00000020
.L_13:


//--------------------- .nv.compat                --------------------------
	.section	.nv.compat,"",@"SHT_CUDA_COMPAT_INFO"
	.align	4
        /*0000*/ 	.byte	0x02, 0x09, 0x00, 0x00, 0x02, 0x02, 0x01, 0x00, 0x02, 0x05, 0x05, 0x00, 0x03, 0x07, 0x01, 0x01
        /*0010*/ 	.byte	0x02, 0x03, 0x00, 0x00, 0x02, 0x06, 0x01, 0x00, 0x04, 0x0b, 0x08, 0x00, 0x09, 0x00, 0x00, 0x00
        /*0020*/ 	.byte	0x00, 0x00, 0x00, 0x00


//--------------------- .nv.info._Z9helloCUDAd    --------------------------
	.section	.nv.info._Z9helloCUDAd,"",@"SHT_CUDA_INFO"
	.sectionflags	@""
	.align	4


	//----- nvinfo : EIATTR_CUDA_API_VERSION
	.align		4
        /*0000*/ 	.byte	0x04, 0x37
        /*0002*/ 	.short	(.L_15 - .L_14)
.L_14:
        /*0004*/ 	.word	0x00000082


	//----- nvinfo : EIATTR_KPARAM_INFO
	.align		4
.L_15:
        /*0008*/ 	.byte	0x04, 0x17
        /*000a*/ 	.short	(.L_17 - .L_16)
.L_16:
        /*000c*/ 	.word	0x00000000
        /*0010*/ 	.short	0x0000
        /*0012*/ 	.short	0x0000
        /*0014*/ 	.byte	0x00, 0xf0, 0x21, 0x00


	//----- nvinfo : EIATTR_SPARSE_MMA_MASK
	.align		4
.L_17:
        /*0018*/ 	.byte	0x03, 0x50
        /*001a*/ 	.short	0x0000


	//----- nvinfo : EIATTR_MAXREG_COUNT
	.align		4
        /*001c*/ 	.byte	0x03, 0x1b
        /*001e*/ 	.short	0x00ff


	//----- nvinfo : EIATTR_EXTERNS
	.align		4
        /*0020*/ 	.byte	0x04, 0x0f
        /*0022*/ 	.short	(.L_19 - .L_18)


	//   ....[0]....
	.align		4
.L_18:
        /*0024*/ 	.word	index@(vprintf)


	//----- nvinfo : EIATTR_MERCURY_ISA_VERSION
	.align		4
.L_19:
        /*0028*/ 	.byte	0x03, 0x5f
        /*002a*/ 	.short	0x0101


	//----- nvinfo : EIATTR_VRC_CTA_INIT_COUNT
	.align		4
        /*002c*/ 	.byte	0x02, 0x4a
	.zero		1
	.zero		1


	//----- nvinfo : EIATTR_SYSCALL_OFFSETS
	.align		4
        /*0030*/ 	.byte	0x04, 0x46
        /*0032*/ 	.short	(.L_21 - .L_20)


	//   ....[0]....
.L_20:
        /*0034*/ 	.word	0x00000180


	//----- nvinfo : EIATTR_EXIT_INSTR_OFFSETS
	.align		4
.L_21:
        /*0038*/ 	.byte	0x04, 0x1c
        /*003a*/ 	.short	(.L_23 - .L_22)


	//   ....[0]....
.L_22:
        /*003c*/ 	.word	0x00000190


	//----- nvinfo : EIATTR_CBANK_PARAM_SIZE
	.align		4
.L_23:
        /*0040*/ 	.byte	0x03, 0x19
        /*0042*/ 	.short	0x0008


	//----- nvinfo : EIATTR_PARAM_CBANK
	.align		4
        /*0044*/ 	.byte	0x04, 0x0a
        /*0046*/ 	.short	(.L_25 - .L_24)
	.align		4
.L_24:
        /*0048*/ 	.word	index@(.nv.constant0._Z9helloCUDAd)
        /*004c*/ 	.short	0x0380
        /*004e*/ 	.short	0x0008


	//----- nvinfo : EIATTR_SW_WAR
	.align		4
.L_25:
        /*0050*/ 	.byte	0x04, 0x36
        /*0052*/ 	.short	(.L_27 - .L_26)
.L_26:
        /*0054*/ 	.word	0x00000008
.L_27:


//--------------------- .nv.info._Z9helloCUDAf    --------------------------
	.section	.nv.info._Z9helloCUDAf,"",@"SHT_CUDA_INFO"
	.sectionflags	@""
	.align	4


	//----- nvinfo : EIATTR_CUDA_API_VERSION
	.align		4
        /*0000*/ 	.byte	0x04, 0x37
        /*0002*/ 	.short	(.L_29 - .L_28)
.L_28:
        /*0004*/ 	.word	0x00000082


	//----- nvinfo : EIATTR_KPARAM_INFO
	.align		4
.L_29:
        /*0008*/ 	.byte	0x04, 0x17
        /*000a*/ 	.short	(.L_31 - .L_30)
.L_30:
        /*000c*/ 	.word	0x00000000
        /*0010*/ 	.short	0x0000
        /*0012*/ 	.short	0x0000
        /*0014*/ 	.byte	0x00, 0xf0, 0x11, 0x00


	//----- nvinfo : EIATTR_SPARSE_MMA_MASK
	.align		4
.L_31:
        /*0018*/ 	.byte	0x03, 0x50
        /*001a*/ 	.short	0x0000


	//----- nvinfo : EIATTR_MAXREG_COUNT
	.align		4
        /*001c*/ 	.byte	0x03, 0x1b
        /*001e*/ 	.short	0x00ff


	//----- nvinfo : EIATTR_EXTERNS
	.align		4
        /*0020*/ 	.byte	0x04, 0x0f
        /*0022*/ 	.short	(.L_33 - .L_32)


	//   ....[0]....
	.align		4
.L_32:
        /*0024*/ 	.word	index@(vprintf)


	//----- nvinfo : EIATTR_MERCURY_ISA_VERSION
	.align		4
.L_33:
        /*0028*/ 	.byte	0x03, 0x5f
        /*002a*/ 	.short	0x0101


	//----- nvinfo : EIATTR_VRC_CTA_INIT_COUNT
	.align		4
        /*002c*/ 	.byte	0x02, 0x4a
	.zero		1
	.zero		1


	//----- nvinfo : EIATTR_SYSCALL_OFFSETS
	.align		4
        /*0030*/ 	.byte	0x04, 0x46
        /*0032*/ 	.short	(.L_35 - .L_34)


	//   ....[0]....
.L_34:
        /*0034*/ 	.word	0x00000160


	//----- nvinfo : EIATTR_EXIT_INSTR_OFFSETS
	.align		4
.L_35:
        /*0038*/ 	.byte	0x04, 0x1c
        /*003a*/ 	.short	(.L_37 - .L_36)


	//   ....[0]....
.L_36:
        /*003c*/ 	.word	0x00000170


	//----- nvinfo : EIATTR_CBANK_PARAM_SIZE
	.align		4
.L_37:
        /*0040*/ 	.byte	0x03, 0x19
        /*0042*/ 	.short	0x0004


	//----- nvinfo : EIATTR_PARAM_CBANK
	.align		4
        /*0044*/ 	.byte	0x04, 0x0a
        /*0046*/ 	.short	(.L_39 - .L_38)
	.align		4
.L_38:
        /*0048*/ 	.word	index@(.nv.constant0._Z9helloCUDAf)
        /*004c*/ 	.short	0x0380
        /*004e*/ 	.short	0x0004


	//----- nvinfo : EIATTR_SW_WAR
	.align		4
.L_39:
        /*0050*/ 	.byte	0x04, 0x36
        /*0052*/ 	.short	(.L_41 - .L_40)
.L_40:
        /*0054*/ 	.word	0x00000008
.L_41:


//--------------------- .nv.callgraph             --------------------------
	.section	.nv.callgraph,"",@"SHT_CUDA_CALLGRAPH"
	.align	4
	.sectionentsize	8
	.align		4
        /*0000*/ 	.word	0x00000000
	.align		4
        /*0004*/ 	.word	0xffffffff
	.align		4
        /*0008*/ 	.word	index@(_Z9helloCUDAd)
	.align		4
        /*000c*/ 	.word	index@(vprintf)
	.align		4
        /*0010*/ 	.word	index@(_Z9helloCUDAf)
	.align		4
        /*0014*/ 	.word	index@(vprintf)
	.align		4
        /*0018*/ 	.word	0x00000000
	.align		4
        /*001c*/ 	.word	0xfffffffe
	.align		4
        /*0020*/ 	.word	0x00000000
	.align		4
        /*0024*/ 	.word	0xfffffffd
	.align		4
        /*0028*/ 	.word	0x00000000
	.align		4
        /*002c*/ 	.word	0xfffffffc


//--------------------- .nv.constant4             --------------------------
	.section	.nv.constant4,"a",@progbits
	.align	8
	.align		8
.nv.constant4:
        /*0000*/ 	.dword	vprintf
	.align		8
        /*0008*/ 	.dword	$str
	.align		8
        /*0010*/ 	.dword	$str$1


//--------------------- .text._Z9helloCUDAd       --------------------------
	.section	.text._Z9helloCUDAd,"ax",@progbits
	.align	128
        .global         _Z9helloCUDAd
        .type           _Z9helloCUDAd,@function
        .size           _Z9helloCUDAd,(.L_x_4 - _Z9helloCUDAd)
        .other          _Z9helloCUDAd,@"STO_CUDA_ENTRY STV_DEFAULT"
_Z9helloCUDAd:
.text._Z9helloCUDAd:
[----:B------:R-:W0:Y:S08]  /*0000*/  LDC R1, c[0x0][0x37c] ;  /* 0x0000df00ff017b82 */ /* 0x000e300000000800 */
[----:B------:R-:W1:Y:S01]  /*0010*/  LDC.64 R8, c[0x0][0x380] ;  /* 0x0000e000ff087b82 */ /* 0x000e620000000a00 */
[----:B------:R-:W2:Y:S01]  /*0020*/  S2R R4, SR_TID.X ;  /* 0x0000000000047919 */ /* 0x000ea20000002100 */
[----:B------:R-:W-:-:S02]  /*0030*/  HFMA2 R15, -RZ, RZ, 1.171875, 0 ;  /* 0x3cb00000ff0f7431 */ /* 0x000fc400000001ff */
[----:B0-----:R-:W-:Y:S01]  /*0040*/  VIADD R1, R1, 0xffffffd0 ;  /* 0xffffffd001017836 */ /* 0x001fe20000000000 */
[----:B------:R-:W-:Y:S01]  /*0050*/  MOV R0, 0x0 ;  /* 0x0000000000007802 */ /* 0x000fe20000000f00 */
[----:B------:R-:W-:Y:S01]  /*0060*/  IMAD.MOV.U32 R14, RZ, RZ, 0x0 ;  /* 0x00000000ff0e7424 */ /* 0x000fe200078e00ff */
[----:B------:R-:W0:Y:S02]  /*0070*/  LDCU UR4, c[0x0][0x2f8] ;  /* 0x00005f00ff0477ac */ /* 0x000e240008000800 */
[----:B------:R3:W4:Y:S01]  /*0080*/  LDC.64 R2, c[0x4][R0] ;  /* 0x0100000000027b82 */ /* 0x0007220000000a00 */
[----:B------:R-:W5:Y:S01]  /*0090*/  LDCU.64 UR6, c[0x4][0x10] ;  /* 0x01000200ff0677ac */ /* 0x000f620008000a00 */
[----:B------:R-:W2:Y:S01]  /*00a0*/  LDCU UR5, c[0x0][0x2fc] ;  /* 0x00005f80ff0577ac */ /* 0x000ea20008000800 */
[--C-:B-1----:R-:W-:Y:S01]  /*00b0*/  IMAD.MOV.U32 R10, RZ, RZ, R8.reuse ;  /* 0x000000ffff0a7224 */ /* 0x102fe200078e0008 */
[-C--:B------:R-:W-:Y:S01]  /*00c0*/  MOV R11, R9.reuse ;  /* 0x00000009000b7202 */ /* 0x080fe20000000f00 */
[----:B------:R-:W-:Y:S01]  /*00d0*/  IMAD.MOV.U32 R12, RZ, RZ, R8 ;  /* 0x000000ffff0c7224 */ /* 0x000fe200078e0008 */
[----:B------:R-:W-:Y:S01]  /*00e0*/  MOV R13, R9 ;  /* 0x00000009000d7202 */ /* 0x000fe20000000f00 */
[----:B------:R-:W-:Y:S01]  /*00f0*/  STL.64 [R1+0x8], R8 ;  /* 0x0000080801007387 */ /* 0x000fe20000100a00 */
[----:B0-----:R-:W-:-:S02]  /*0100*/  IADD3 R6, P0, PT, R1, UR4, RZ ;  /* 0x0000000401067c10 */ /* 0x001fc4000ff1e0ff */
[----:B-----5:R-:W-:Y:S01]  /*0110*/  MOV R5, UR7 ;  /* 0x0000000700057c02 */ /* 0x020fe20008000f00 */
[----:B------:R-:W-:Y:S02]  /*0120*/  STL.128 [R1+0x10], R8 ;  /* 0x0000100801007387 */ /* 0x000fe40000100c00 */
[----:B--2---:R-:W-:Y:S02]  /*0130*/  IMAD.X R7, RZ, RZ, UR5, P0 ;  /* 0x00000005ff077e24 */ /* 0x004fe400080e06ff */
[----:B------:R-:W-:Y:S04]  /*0140*/  STL.128 [R1+0x20], R12 ;  /* 0x0000200c01007387 */ /* 0x000fe80000100c00 */
[----:B------:R0:W-:Y:S02]  /*0150*/  STL [R1], R4 ;  /* 0x0000000401007387 */ /* 0x0001e40000100800 */
[----:B0--3--:R-:W-:-:S07]  /*0160*/  IMAD.U32 R4, RZ, RZ, UR6 ;  /* 0x00000006ff047e24 */ /* 0x009fce000f8e00ff */
[----:B------:R-:W-:-:S07]  /*0170*/  LEPC R20, `(.L_x_0) ;  /* 0x000000001014794e */ /* 0x000fce0000000000 */
[----:B----4-:R-:W-:Y:S05]  /*0180*/  CALL.ABS.NOINC R2 ;  /* 0x0000000002007343 */ /* 0x010fea0003c00000 */
.L_x_0:
[----:B------:R-:W-:Y:S05]  /*0190*/  EXIT ;  /* 0x000000000000794d */ /* 0x000fea0003800000 */
.L_x_1:
[----:B------:R-:W-:-:S00]  /*01a0*/  BRA `(.L_x_1) ;  /* 0xfffffffc00fc7947 */ /* 0x000fc0000383ffff */
[----:B------:R-:W-:-:S00]  /*01b0*/  NOP ;  /* 0x0000000000007918 */ /* 0x000fc00000000000 */
        /* <DEDUP_REMOVED lines=12> */
.L_x_4:


//--------------------- .text._Z9helloCUDAf       --------------------------
	.section	.text._Z9helloCUDAf,"ax",@progbits
	.align	128
        .global         _Z9helloCUDAf
        .type           _Z9helloCUDAf,@function
        .size           _Z9helloCUDAf,(.L_x_5 - _Z9helloCUDAf)
        .other          _Z9helloCUDAf,@"STO_CUDA_ENTRY STV_DEFAULT"
_Z9helloCUDAf:
.text._Z9helloCUDAf:
[----:B------:R-:W0:Y:S01]  /*0000*/  LDC R1, c[0x0][0x37c] ;  /* 0x0000df00ff017b82 */ /* 0x000e220000000800 */
[----:B------:R-:W1:Y:S01]  /*0010*/  LDCU UR4, c[0x0][0x380] ;  /* 0x00007000ff0477ac */ /* 0x000e620008000800 */
[----:B------:R-:W2:Y:S01]  /*0020*/  S2R R10, SR_TID.X ;  /* 0x00000000000a7919 */ /* 0x000ea20000002100 */
[----:B------:R-:W-:Y:S02]  /*0030*/  HFMA2 R13, -RZ, RZ, 1.625, 0 ;  /* 0x3e800000ff0d7431 */ /* 0x000fe400000001ff */
[----:B0-----:R-:W-:Y:S01]  /*0040*/  VIADD R1, R1, 0xffffffe0 ;  /* 0xffffffe001017836 */ /* 0x001fe20000000000 */
[----:B------:R-:W-:Y:S01]  /*0050*/  MOV R15, 0x3f36a09e ;  /* 0x3f36a09e000f7802 */ /* 0x000fe20000000f00 */
[----:B------:R-:W-:Y:S01]  /*0060*/  IMAD.MOV.U32 R12, RZ, RZ, 0x0 ;  /* 0x00000000ff0c7424 */ /* 0x000fe200078e00ff */
[----:B------:R-:W-:Y:S01]  /*0070*/  MOV R0, 0x0 ;  /* 0x0000000000007802 */ /* 0x000fe20000000f00 */
[----:B------:R-:W-:Y:S01]  /*0080*/  IMAD.MOV.U32 R14, RZ, RZ, 0x60000000 ;  /* 0x60000000ff0e7424 */ /* 0x000fe200078e00ff */
[----:B------:R-:W0:Y:S02]  /*0090*/  LDCU.64 UR6, c[0x4][0x8] ;  /* 0x01000100ff0677ac */ /* 0x000e240008000a00 */
[----:B------:R3:W4:Y:S02]  /*00a0*/  LDC.64 R8, c[0x4][R0] ;  /* 0x0100000000087b82 */ /* 0x0007240000000a00 */
[----:B------:R3:W-:Y:S01]  /*00b0*/  STL.128 [R1+0x10], R12 ;  /* 0x0000100c01007387 */ /* 0x0007e20000100c00 */
[----:B------:R-:W5:Y:S01]  /*00c0*/  LDCU UR5, c[0x0][0x2fc] ;  /* 0x00005f80ff0577ac */ /* 0x000f620008000800 */
[----:B-1----:R-:W1:Y:S01]  /*00d0*/  F2F.F64.F32 R2, UR4 ;  /* 0x0000000400027d10 */ /* 0x002e620008201800 */
[----:B------:R-:W3:Y:S01]  /*00e0*/  LDCU UR4, c[0x0][0x2f8] ;  /* 0x00005f00ff0477ac */ /* 0x000ee20008000800 */
[----:B0-----:R-:W-:Y:S01]  /*00f0*/  IMAD.U32 R4, RZ, RZ, UR6 ;  /* 0x00000006ff047e24 */ /* 0x001fe2000f8e00ff */
[----:B------:R-:W-:Y:S01]  /*0100*/  MOV R5, UR7 ;  /* 0x0000000700057c02 */ /* 0x000fe20008000f00 */
[----:B--2---:R0:W-:Y:S04]  /*0110*/  STL [R1], R10 ;  /* 0x0000000a01007387 */ /* 0x0041e80000100800 */
[----:B-1----:R0:W-:Y:S01]  /*0120*/  STL.64 [R1+0x8], R2 ;  /* 0x0000080201007387 */ /* 0x0021e20000100a00 */
[----:B---3--:R-:W-:-:S05]  /*0130*/  IADD3 R6, P0, PT, R1, UR4, RZ ;  /* 0x0000000401067c10 */ /* 0x008fca000ff1e0ff */
[----:B-----5:R-:W-:-:S08]  /*0140*/  IMAD.X R7, RZ, RZ, UR5, P0 ;  /* 0x00000005ff077e24 */ /* 0x020fd000080e06ff */
[----:B------:R-:W-:-:S07]  /*0150*/  LEPC R20, `(.L_x_2) ;  /* 0x000000001014794e */ /* 0x000fce0000000000 */
[----:B0---4-:R-:W-:Y:S05]  /*0160*/  CALL.ABS.NOINC R8 ;  /* 0x0000000008007343 */ /* 0x011fea0003c00000 */
.L_x_2:
[----:B------:R-:W-:Y:S05]  /*0170*/  EXIT ;  /* 0x000000000000794d */ /* 0x000fea0003800000 */
.L_x_3:
        /* <DEDUP_REMOVED lines=16> */
.L_x_5:


//--------------------- .nv.global.init           --------------------------
	.section	.nv.global.init,"aw",@progbits
.nv.global.init:
	.type		$str$1,@object
	.size		$str$1,($str - $str$1)
$str$1:
        /*0000*/ 	.byte	0x48, 0x65, 0x6c, 0x6c, 0x6f, 0x20, 0x74, 0x68, 0x72, 0x65, 0x61, 0x64, 0x20, 0x25, 0x64, 0x2c
        /*0010*/ 	.byte	0x20, 0x64, 0x6f, 0x75, 0x62, 0x6c, 0x65, 0x28, 0x65, 0x29, 0x3d, 0x25, 0x65, 0x20, 0x28, 0x67
        /*0020*/ 	.byte	0x29, 0x25, 0x67, 0x20, 0x28, 0x45, 0x29, 0x25, 0x45, 0x20, 0x28, 0x47, 0x29, 0x25, 0x47, 0x20
        /*0030*/ 	.byte	0x44, 0x42, 0x4c, 0x5f, 0x45, 0x50, 0x53, 0x49, 0x4c, 0x4f, 0x4e, 0x20, 0x25, 0x67, 0x20, 0x20
        /*0040*/ 	.byte	0x0a, 0x00
	.type		$str,@object
	.size		$str,(.L_0 - $str)
$str:
        /*0042*/ 	.byte	0x48, 0x65, 0x6c, 0x6c, 0x6f, 0x20, 0x74, 0x68, 0x72, 0x65, 0x61, 0x64, 0x20, 0x25, 0x64, 0x2c
        /*0052*/ 	.byte	0x20, 0x66, 0x6c, 0x6f, 0x61, 0x74, 0x28, 0x66, 0x29, 0x3d, 0x25, 0x66, 0x20, 0x20, 0x46, 0x4c
        /*0062*/ 	.byte	0x54, 0x5f, 0x45, 0x50, 0x53, 0x49, 0x4c, 0x4f, 0x4e, 0x3a, 0x25, 0x67, 0x20, 0x20, 0x73, 0x71
        /*0072*/ 	.byte	0x72, 0x74, 0x28, 0x46, 0x4c, 0x54, 0x5f, 0x45, 0x50, 0x53, 0x49, 0x4c, 0x4f, 0x4e, 0x29, 0x20
        /*0082*/ 	.byte	0x25, 0x67, 0x20, 0x0a, 0x00
.L_0:


//--------------------- .nv.shared.reserved.0     --------------------------
	.section	.nv.shared.reserved.0,"aw",@nobits
	.weak		__nv_reservedSMEM_offset_0_alias
	.size		__nv_reservedSMEM_offset_0_alias, 0, 64
	.other		__nv_reservedSMEM_offset_0_alias,@"STO_CUDA_RESERVED_SHARED STV_DEFAULT"
__nv_reservedSMEM_offset_0_alias:
	.zero		0
	.zero		64


//--------------------- .nv.constant0._Z9helloCUDAd --------------------------
	.section	.nv.constant0._Z9helloCUDAd,"a",@progbits
	.sectionflags	@""
	.align	4
.nv.constant0._Z9helloCUDAd:
	.zero		904


//--------------------- .nv.constant0._Z9helloCUDAf --------------------------
	.section	.nv.constant0._Z9helloCUDAf,"a",@progbits
	.sectionflags	@""
	.align	4
.nv.constant0._Z9helloCUDAf:
	.zero		900


//--------------------- SYMBOLS --------------------------

	.type		.nv.reservedSmem.offset0,@object
	.size		.nv.reservedSmem.offset0,0x4
	.type		vprintf,@function
